//
// Generated by NVIDIA NVVM Compiler
//
// Compiler Build ID: CL-36424714
// Cuda compilation tools, release 13.0, V13.0.88
// Based on NVVM 20.0.0
//

.version 9.0
.target sm_100
.address_size 64

	// .globl	_Z2piPdii

.visible .entry _Z2piPdii(
	.param .u64 .ptr .align 1 _Z2piPdii_param_0,
	.param .u32 _Z2piPdii_param_1,
	.param .u32 _Z2piPdii_param_2
)
{
	.reg .b32 	%r<10>;
	.reg .b64 	%rd<5>;
	.reg .b64 	%fd<10>;

	ld.param.u64 	%rd2, [_Z2piPdii_param_0];
	ld.param.u32 	%r5, [_Z2piPdii_param_1];
	ld.param.u32 	%r6, [_Z2piPdii_param_2];
	cvta.to.global.u64 	%rd1, %rd2;
	mov.u32 	%r7, %tid.x;
	mov.u32 	%r8, %ctaid.x;
	mad.lo.s32 	%r9, %r5, %r8, %r7;
	mul.lo.s32 	%r2, %r6, %r5;
$L__BB0_1:
	cvt.rn.f64.s32 	%fd1, %r9;
	add.f64 	%fd2, %fd1, 0d3FE0000000000000;
	mul.f64 	%fd3, %fd2, 0d3DEB7CDFD9D7BDBB;
	fma.rn.f64 	%fd4, %fd3, %fd3, 0d3FF0000000000000;
	mul.f64 	%fd5, %fd4, 0d41F2A05F20000000;
	mov.f64 	%fd6, 0d4010000000000000;
	div.rn.f64 	%fd7, %fd6, %fd5;
	mul.wide.s32 	%rd3, %r9, 8;
	add.s64 	%rd4, %rd1, %rd3;
	ld.global.f64 	%fd8, [%rd4];
	add.f64 	%fd9, %fd8, %fd7;
	st.global.f64 	[%rd4], %fd9;
	add.s32 	%r9, %r9, %r2;
	bra.uni 	$L__BB0_1;

}


// ===== COMPILED SASS (sm_100) =====

	.target	sm_100

	.elftype	@"ET_EXEC"


//--------------------- .note.nv.tkinfo           --------------------------
	.section	.note.nv.tkinfo,"",@"SHT_NOTE"
	.sectionflags	@"SHF_NOTE_NV_TKINFO"
	.tkinfo
        /*0018*/ 	.word	0x00000002
        /*0030*/ 	.string	""
        /*0030*/ 	.string	"ptxas"
        /*0030*/ 	.string	"Cuda compilation tools, release 13.0, V13.0.88"
        /*0030*/ 	.string	"Build cuda_13.0.r13.0/compiler.36424714_0"
        /*0030*/ 	.string	"-arch sm_100 -m 64 "



//--------------------- .note.nv.cuinfo           --------------------------
	.section	.note.nv.cuinfo,"",@"SHT_NOTE"
	.sectionflags	@"SHF_NOTE_NV_CUINFO"
        /*0018*/ 	.short	0x0002
        /*001a*/ 	.short	0x0064
        /*001c*/ 	.short	0x0082
	.zero		2


//--------------------- .nv.info                  --------------------------
	.section	.nv.info,"",@"SHT_CUDA_INFO"
	.align	4


	//----- nvinfo : EIATTR_REGCOUNT
	.align		4
        /*0000*/ 	.byte	0x04, 0x2f
        /*0002*/ 	.short	(.L_1 - .L_0)
	.align		4
.L_0:
        /*0004*/ 	.word	index@(_Z2piPdii)
        /*0008*/ 	.word	0x00000019


	//----- nvinfo : EIATTR_FRAME_SIZE
	.align		4
.L_1:
        /*000c*/ 	.byte	0x04, 0x11
        /*000e*/ 	.short	(.L_3 - .L_2)
	.align		4
.L_2:
        /*0010*/ 	.word	index@($__internal_0_$__cuda_sm20_div_rn_f64_full)
        /*0014*/ 	.word	0x00000000


	//----- nvinfo : EIATTR_FRAME_SIZE
	.align		4
.L_3:
        /*0018*/ 	.byte	0x04, 0x11
        /*001a*/ 	.short	(.L_5 - .L_4)
	.align		4
.L_4:
        /*001c*/ 	.word	index@(_Z2piPdii)
        /*0020*/ 	.word	0x00000000


	//----- nvinfo : EIATTR_MIN_STACK_SIZE
	.align		4
.L_5:
        /*0024*/ 	.byte	0x04, 0x12
        /*0026*/ 	.short	(.L_7 - .L_6)
	.align		4
.L_6:
        /*0028*/ 	.word	index@(_Z2piPdii)
        /*002c*/ 	.word	0x00000000
.L_7:


//--------------------- .nv.compat                --------------------------
	.section	.nv.compat,"",@"SHT_CUDA_COMPAT_INFO"
	.align	4
        /*0000*/ 	.byte	0x02, 0x09, 0x00, 0x00, 0x02, 0x02, 0x01, 0x00, 0x02, 0x05, 0x05, 0x00, 0x03, 0x07, 0x01, 0x01
        /*0010*/ 	.byte	0x02, 0x03, 0x00, 0x00, 0x02, 0x06, 0x01, 0x00, 0x04, 0x0b, 0x08, 0x00, 0x01, 0x00, 0x00, 0x00
        /*0020*/ 	.byte	0x00, 0x00, 0x00, 0x00


//--------------------- .nv.info._Z2piPdii        --------------------------
	.section	.nv.info._Z2piPdii,"",@"SHT_CUDA_INFO"
	.sectionflags	@""
	.align	4


	//----- nvinfo : EIATTR_CUDA_API_VERSION
	.align		4
        /*0000*/ 	.byte	0x04, 0x37
        /*0002*/ 	.short	(.L_9 - .L_8)
.L_8:
        /*0004*/ 	.word	0x00000082


	//----- nvinfo : EIATTR_KPARAM_INFO
	.align		4
.L_9:
        /*0008*/ 	.byte	0x04, 0x17
        /*000a*/ 	.short	(.L_11 - .L_10)
.L_10:
        /*000c*/ 	.word	0x00000000
        /*0010*/ 	.short	0x0002
        /*0012*/ 	.short	0x000c
        /*0014*/ 	.byte	0x00, 0xf0, 0x11, 0x00


	//----- nvinfo : EIATTR_KPARAM_INFO
	.align		4
.L_11:
        /*0018*/ 	.byte	0x04, 0x17
        /*001a*/ 	.short	(.L_13 - .L_12)
.L_12:
        /*001c*/ 	.word	0x00000000
        /*0020*/ 	.short	0x0001
        /*0022*/ 	.short	0x0008
        /*0024*/ 	.byte	0x00, 0xf0, 0x11, 0x00


	//----- nvinfo : EIATTR_KPARAM_INFO
	.align		4
.L_13:
        /*0028*/ 	.byte	0x04, 0x17
        /*002a*/ 	.short	(.L_15 - .L_14)
.L_14:
        /*002c*/ 	.word	0x00000000
        /*0030*/ 	.short	0x0000
        /*0032*/ 	.short	0x0000
        /*0034*/ 	.byte	0x00, 0xf5, 0x21, 0x00


	//----- nvinfo : EIATTR_SPARSE_MMA_MASK
	.align		4
.L_15:
        /*0038*/ 	.byte	0x03, 0x50
        /*003a*/ 	.short	0x0000


	//----- nvinfo : EIATTR_MAXREG_COUNT
	.align		4
        /*003c*/ 	.byte	0x03, 0x1b
        /*003e*/ 	.short	0x00ff


	//----- nvinfo : EIATTR_MERCURY_ISA_VERSION
	.align		4
        /*0040*/ 	.byte	0x03, 0x5f
        /*0042*/ 	.short	0x0101


	//----- nvinfo : EIATTR_VRC_CTA_INIT_COUNT
	.align		4
        /*0044*/ 	.byte	0x02, 0x4a
	.zero		1
	.zero		1


	//----- nvinfo : EIATTR_CRS_STACK_SIZE
	.align		4
        /*0048*/ 	.byte	0x04, 0x1e
        /*004a*/ 	.short	(.L_17 - .L_16)
.L_16:
        /*004c*/ 	.word	0x00000000


	//----- nvinfo : EIATTR_CBANK_PARAM_SIZE
	.align		4
.L_17:
        /*0050*/ 	.byte	0x03, 0x19
        /*0052*/ 	.short	0x0010


	//----- nvinfo : EIATTR_PARAM_CBANK
	.align		4
        /*0054*/ 	.byte	0x04, 0x0a
        /*0056*/ 	.short	(.L_19 - .L_18)
	.align		4
.L_18:
        /*0058*/ 	.word	index@(.nv.constant0._Z2piPdii)
        /*005c*/ 	.short	0x0380
        /*005e*/ 	.short	0x0010


	//----- nvinfo : EIATTR_SW_WAR
	.align		4
.L_19:
        /*0060*/ 	.byte	0x04, 0x36
        /*0062*/ 	.short	(.L_21 - .L_20)
.L_20:
        /*0064*/ 	.word	0x00000008
.L_21:


//--------------------- .nv.callgraph             --------------------------
	.section	.nv.callgraph,"",@"SHT_CUDA_CALLGRAPH"
	.align	4
	.sectionentsize	8
	.align		4
        /*0000*/ 	.word	0x00000000
	.align		4
        /*0004*/ 	.word	0xffffffff
	.align		4
        /*0008*/ 	.word	0x00000000
	.align		4
        /*000c*/ 	.word	0xfffffffe
	.align		4
        /*0010*/ 	.word	0x00000000
	.align		4
        /*0014*/ 	.word	0xfffffffd
	.align		4
        /*0018*/ 	.word	0x00000000
	.align		4
        /*001c*/ 	.word	0xfffffffc


//--------------------- .text._Z2piPdii           --------------------------
	.section	.text._Z2piPdii,"ax",@progbits
	.align	128
        .global         _Z2piPdii
        .type           _Z2piPdii,@function
        .size           _Z2piPdii,(.L_x_8 - _Z2piPdii)
        .other          _Z2piPdii,@"STO_CUDA_ENTRY STV_DEFAULT"
_Z2piPdii:
.text._Z2piPdii:
[----:B------:R-:W-:Y:S01]  /*0000*/  LDC R1, c[0x0][0x37c] ;  /* 0x0000df00ff017b82 */ /* 0x000fe20000000800 */
[----:B------:R-:W0:Y:S07]  /*0010*/  S2R R9, SR_TID.X ;  /* 0x0000000000097919 */ /* 0x000e2e0000002100 */
[----:B------:R-:W0:Y:S01]  /*0020*/  S2UR UR6, SR_CTAID.X ;  /* 0x00000000000679c3 */ /* 0x000e220000002500 */
[----:B------:R-:W1:Y:S07]  /*0030*/  LDCU.64 UR4, c[0x0][0x358] ;  /* 0x00006b00ff0477ac */ /* 0x000e6e0008000a00 */
[----:B------:R-:W0:Y:S08]  /*0040*/  LDC R0, c[0x0][0x388] ;  /* 0x0000e200ff007b82 */ /* 0x000e300000000800 */
[----:B------:R-:W2:Y:S08]  /*0050*/  LDC.64 R4, c[0x0][0x380] ;  /* 0x0000e000ff047b82 */ /* 0x000eb00000000a00 */
[----:B------:R-:W3:Y:S01]  /*0060*/  LDC.64 R6, c[0x0][0x388] ;  /* 0x0000e200ff067b82 */ /* 0x000ee20000000a00 */
[----:B01----:R-:W-:-:S07]  /*0070*/  IMAD R9, R0, UR6, R9 ;  /* 0x0000000600097c24 */ /* 0x003fce000f8e0209 */
.L_x_2:
[----:B0-----:R-:W0:Y:S01]  /*0080*/  I2F.F64 R2, R9 ;  /* 0x0000000900027312 */ /* 0x001e220000201c00 */
[----:B------:R-:W-:Y:S01]  /*0090*/  UMOV UR6, 0xd9d7bdbb ;  /* 0xd9d7bdbb00067882 */ /* 0x000fe20000000000 */
[----:B------:R-:W-:Y:S01]  /*00a0*/  UMOV UR7, 0x3deb7cdf ;  /* 0x3deb7cdf00077882 */ /* 0x000fe20000000000 */
[----:B------:R-:W-:Y:S01]  /*00b0*/  BSSY.RECONVERGENT B0, `(.L_x_0) ;  /* 0x0000018000007945 */ /* 0x000fe20003800200 */
[----:B0-----:R-:W-:-:S08]  /*00c0*/  DADD R2, R2, 0.5 ;  /* 0x3fe0000002027429 */ /* 0x001fd00000000000 */
[----:B------:R-:W-:Y:S01]  /*00d0*/  DMUL R2, R2, UR6 ;  /* 0x0000000602027c28 */ /* 0x000fe20008000000 */
[----:B------:R-:W-:Y:S01]  /*00e0*/  UMOV UR6, 0x20000000 ;  /* 0x2000000000067882 */ /* 0x000fe20000000000 */
[----:B------:R-:W-:-:S06]  /*00f0*/  UMOV UR7, 0x41f2a05f ;  /* 0x41f2a05f00077882 */ /* 0x000fcc0000000000 */
[----:B------:R-:W-:Y:S01]  /*0100*/  DFMA R10, R2, R2, 1 ;  /* 0x3ff00000020a742b */ /* 0x000fe20000000002 */
[----:B------:R-:W-:-:S07]  /*0110*/  IMAD.MOV.U32 R2, RZ, RZ, 0x1 ;  /* 0x00000001ff027424 */ /* 0x000fce00078e00ff */
[----:B------:R-:W-:-:S06]  /*0120*/  DMUL R10, R10, UR6 ;  /* 0x000000060a0a7c28 */ /* 0x000fcc0008000000 */
[----:B------:R-:W0:Y:S02]  /*0130*/  MUFU.RCP64H R3, R11 ;  /* 0x0000000b00037308 */ /* 0x000e240000001800 */
[----:B0-----:R-:W-:-:S08]  /*0140*/  DFMA R12, -R10, R2, 1 ;  /* 0x3ff000000a0c742b */ /* 0x001fd00000000102 */
[----:B------:R-:W-:-:S08]  /*0150*/  DFMA R12, R12, R12, R12 ;  /* 0x0000000c0c0c722b */ /* 0x000fd0000000000c */
[----:B------:R-:W-:-:S08]  /*0160*/  DFMA R12, R2, R12, R2 ;  /* 0x0000000c020c722b */ /* 0x000fd00000000002 */
[----:B------:R-:W-:-:S08]  /*0170*/  DFMA R2, -R10, R12, 1 ;  /* 0x3ff000000a02742b */ /* 0x000fd0000000010c */
[----:B------:R-:W-:-:S08]  /*0180*/  DFMA R2, R12, R2, R12 ;  /* 0x000000020c02722b */ /* 0x000fd0000000000c */
[----:B------:R-:W-:-:S08]  /*0190*/  DMUL R12, R2, 4 ;  /* 0x40100000020c7828 */ /* 0x000fd00000000000 */
[----:B------:R-:W-:-:S08]  /*01a0*/  DFMA R14, -R10, R12, 4 ;  /* 0x401000000a0e742b */ /* 0x000fd0000000010c */
[----:B------:R-:W-:-:S10]  /*01b0*/  DFMA R2, R2, R14, R12 ;  /* 0x0000000e0202722b */ /* 0x000fd4000000000c */
[----:B------:R-:W-:-:S05]  /*01c0*/  FFMA R0, RZ, R11, R3 ;  /* 0x0000000bff007223 */ /* 0x000fca0000000003 */
[----:B------:R-:W-:-:S13]  /*01d0*/  FSETP.GT.AND P0, PT, |R0|, 1.469367938527859385e-39, PT ;  /* 0x001000000000780b */ /* 0x000fda0003f04200 */
[----:B------:R-:W-:Y:S05]  /*01e0*/  @P0 BRA `(.L_x_1) ;  /* 0x0000000000100947 */ /* 0x000fea0003800000 */
[----:B------:R-:W-:-:S07]  /*01f0*/  MOV R0, 0x210 ;  /* 0x0000021000007802 */ /* 0x000fce0000000f00 */
[----:B--23--:R-:W-:Y:S05]  /*0200*/  CALL.REL.NOINC `($__internal_0_$__cuda_sm20_div_rn_f64_full) ;  /* 0x0000000000247944 */ /* 0x00cfea0003c00000 */
[----:B------:R-:W-:Y:S02]  /*0210*/  IMAD.MOV.U32 R2, RZ, RZ, R16 ;  /* 0x000000ffff027224 */ /* 0x000fe400078e0010 */
[----:B------:R-:W-:-:S07]  /*0220*/  IMAD.MOV.U32 R3, RZ, RZ, R17 ;  /* 0x000000ffff037224 */ /* 0x000fce00078e0011 */
.L_x_1:
[----:B------:R-:W-:Y:S05]  /*0230*/  BSYNC.RECONVERGENT B0 ;  /* 0x0000000000007941 */ /* 0x000fea0003800200 */
.L_x_0:
[----:B--2---:R-:W-:-:S05]  /*0240*/  IMAD.WIDE R10, R9, 0x8, R4 ;  /* 0x00000008090a7825 */ /* 0x004fca00078e0204 */
[----:B------:R-:W2:Y:S01]  /*0250*/  LDG.E.64 R12, desc[UR4][R10.64] ;  /* 0x000000040a0c7981 */ /* 0x000ea2000c1e1b00 */
[----:B---3--:R-:W-:Y:S01]  /*0260*/  IMAD R9, R6, R7, R9 ;  /* 0x0000000706097224 */ /* 0x008fe200078e0209 */
[----:B--2---:R-:W-:-:S07]  /*0270*/  DADD R12, R12, R2 ;  /* 0x000000000c0c7229 */ /* 0x004fce0000000002 */
[----:B------:R0:W-:Y:S01]  /*0280*/  STG.E.64 desc[UR4][R10.64], R12 ;  /* 0x0000000c0a007986 */ /* 0x0001e2000c101b04 */
[----:B------:R-:W-:Y:S05]  /*0290*/  BRA `(.L_x_2) ;  /* 0xfffffffc00787947 */ /* 0x000fea000383ffff */
        .weak           $__internal_0_$__cuda_sm20_div_rn_f64_full
        .type           $__internal_0_$__cuda_sm20_div_rn_f64_full,@function
        .size           $__internal_0_$__cuda_sm20_div_rn_f64_full,(.L_x_8 - $__internal_0_$__cuda_sm20_div_rn_f64_full)
$__internal_0_$__cuda_sm20_div_rn_f64_full:
[C---:B------:R-:W-:Y:S01]  /*02a0*/  FSETP.GEU.AND P0, PT, |R11|.reuse, 1.469367938527859385e-39, PT ;  /* 0x001000000b00780b */ /* 0x040fe20003f0e200 */
[----:B------:R-:W-:Y:S01]  /*02b0*/  IMAD.MOV.U32 R12, RZ, RZ, 0x1 ;  /* 0x00000001ff0c7424 */ /* 0x000fe200078e00ff */
[C---:B------:R-:W-:Y:S01]  /*02c0*/  LOP3.LUT R2, R11.reuse, 0x800fffff, RZ, 0xc0, !PT ;  /* 0x800fffff0b027812 */ /* 0x040fe200078ec0ff */
[----:B------:R-:W-:Y:S01]  /*02d0*/  IMAD.MOV.U32 R21, RZ, RZ, 0x40100000 ;  /* 0x40100000ff157424 */ /* 0x000fe200078e00ff */
[----:B------:R-:W-:Y:S01]  /*02e0*/  LOP3.LUT R20, R11, 0x7ff00000, RZ, 0xc0, !PT ;  /* 0x7ff000000b147812 */ /* 0x000fe200078ec0ff */
[----:B------:R-:W-:Y:S01]  /*02f0*/  IMAD.MOV.U32 R8, RZ, RZ, 0x1ca00000 ;  /* 0x1ca00000ff087424 */ /* 0x000fe200078e00ff */
[----:B------:R-:W-:Y:S01]  /*0300*/  LOP3.LUT R3, R2, 0x3ff00000, RZ, 0xfc, !PT ;  /* 0x3ff0000002037812 */ /* 0x000fe200078efcff */
[----:B------:R-:W-:Y:S01]  /*0310*/  IMAD.MOV.U32 R2, RZ, RZ, R10 ;  /* 0x000000ffff027224 */ /* 0x000fe200078e000a */
[----:B------:R-:W-:Y:S01]  /*0320*/  ISETP.LE.U32.AND P1, PT, R20, 0x40100000, PT ;  /* 0x401000001400780c */ /* 0x000fe20003f23070 */
[----:B------:R-:W-:Y:S01]  /*0330*/  VIADD R22, R21, 0xffffffff ;  /* 0xffffffff15167836 */ /* 0x000fe20000000000 */
[----:B------:R-:W-:Y:S03]  /*0340*/  BSSY.RECONVERGENT B1, `(.L_x_3) ;  /* 0x0000040000017945 */ /* 0x000fe60003800200 */
[----:B------:R-:W-:-:S06]  /*0350*/  @!P0 DMUL R2, R10, 8.98846567431157953865e+307 ;  /* 0x7fe000000a028828 */ /* 0x000fcc0000000000 */
[----:B------:R-:W0:Y:S04]  /*0360*/  MUFU.RCP64H R13, R3 ;  /* 0x00000003000d7308 */ /* 0x000e280000001800 */
[----:B------:R-:W-:Y:S02]  /*0370*/  @!P0 LOP3.LUT R20, R3, 0x7ff00000, RZ, 0xc0, !PT ;  /* 0x7ff0000003148812 */ /* 0x000fe400078ec0ff */
[----:B------:R-:W-:-:S03]  /*0380*/  ISETP.GT.U32.AND P0, PT, R22, 0x7feffffe, PT ;  /* 0x7feffffe1600780c */ /* 0x000fc60003f04070 */
[----:B------:R-:W-:-:S05]  /*0390*/  VIADD R22, R20, 0xffffffff ;  /* 0xffffffff14167836 */ /* 0x000fca0000000000 */
[----:B------:R-:W-:Y:S01]  /*03a0*/  ISETP.GT.U32.OR P0, PT, R22, 0x7feffffe, P0 ;  /* 0x7feffffe1600780c */ /* 0x000fe20000704470 */
[----:B0-----:R-:W-:-:S08]  /*03b0*/  DFMA R14, R12, -R2, 1 ;  /* 0x3ff000000c0e742b */ /* 0x001fd00000000802 */
[----:B------:R-:W-:-:S08]  /*03c0*/  DFMA R14, R14, R14, R14 ;  /* 0x0000000e0e0e722b */ /* 0x000fd0000000000e */
[----:B------:R-:W-:-:S08]  /*03d0*/  DFMA R14, R12, R14, R12 ;  /* 0x0000000e0c0e722b */ /* 0x000fd0000000000c */
[----:B------:R-:W-:-:S08]  /*03e0*/  DFMA R12, R14, -R2, 1 ;  /* 0x3ff000000e0c742b */ /* 0x000fd00000000802 */
[----:B------:R-:W-:Y:S01]  /*03f0*/  DFMA R14, R14, R12, R14 ;  /* 0x0000000c0e0e722b */ /* 0x000fe2000000000e */
[----:B------:R-:W-:Y:S01]  /*0400*/  SEL R13, R8, 0x63400000, !P1 ;  /* 0x63400000080d7807 */ /* 0x000fe20004800000 */
[----:B------:R-:W-:-:S06]  /*0410*/  IMAD.MOV.U32 R12, RZ, RZ, RZ ;  /* 0x000000ffff0c7224 */ /* 0x000fcc00078e00ff */
[----:B------:R-:W-:-:S08]  /*0420*/  DMUL R16, R14, R12 ;  /* 0x0000000c0e107228 */ /* 0x000fd00000000000 */
[----:B------:R-:W-:-:S08]  /*0430*/  DFMA R18, R16, -R2, R12 ;  /* 0x800000021012722b */ /* 0x000fd0000000000c */
[----:B------:R-:W-:Y:S01]  /*0440*/  DFMA R14, R14, R18, R16 ;  /* 0x000000120e0e722b */ /* 0x000fe20000000010 */
[----:B------:R-:W-:Y:S10]  /*0450*/  @P0 BRA `(.L_x_4) ;  /* 0x0000000000740947 */ /* 0x000ff40003800000 */
[----:B------:R-:W-:Y:S01]  /*0460*/  LOP3.LUT R18, R11, 0x7ff00000, RZ, 0xc0, !PT ;  /* 0x7ff000000b127812 */ /* 0x000fe200078ec0ff */
[----:B------:R-:W-:-:S03]  /*0470*/  IMAD.MOV.U32 R16, RZ, RZ, 0x40100000 ;  /* 0x40100000ff107424 */ /* 0x000fc600078e00ff */
[----:B------:R-:W-:Y:S01]  /*0480*/  ISETP.LE.U32.AND P0, PT, R18, 0x40100000, PT ;  /* 0x401000001200780c */ /* 0x000fe20003f03070 */
[----:B------:R-:W-:Y:S02]  /*0490*/  IMAD.MOV R17, RZ, RZ, -R18 ;  /* 0x000000ffff117224 */ /* 0x000fe400078e0a12 */
[----:B------:R-:W-:-:S03]  /*04a0*/  IMAD.MOV.U32 R18, RZ, RZ, RZ ;  /* 0x000000ffff127224 */ /* 0x000fc600078e00ff */
[----:B------:R-:W-:Y:S02]  /*04b0*/  VIADDMNMX R16, R17, R16, 0xb9600000, !PT ;  /* 0xb960000011107446 */ /* 0x000fe40007800110 */
[----:B------:R-:W-:Y:S02]  /*04c0*/  SEL R17, R8, 0x63400000, !P0 ;  /* 0x6340000008117807 */ /* 0x000fe40004000000 */
[----:B------:R-:W-:-:S05]  /*04d0*/  VIMNMX R8, PT, PT, R16, 0x46a00000, PT ;  /* 0x46a0000010087848 */ /* 0x000fca0003fe0100 */
[----:B------:R-:W-:-:S04]  /*04e0*/  IMAD.IADD R8, R8, 0x1, -R17 ;  /* 0x0000000108087824 */ /* 0x000fc800078e0a11 */
[----:B------:R-:W-:-:S06]  /*04f0*/  VIADD R19, R8, 0x7fe00000 ;  /* 0x7fe0000008137836 */ /* 0x000fcc0000000000 */
[----:B------:R-:W-:-:S10]  /*0500*/  DMUL R16, R14, R18 ;  /* 0x000000120e107228 */ /* 0x000fd40000000000 */
[----:B------:R-:W-:-:S13]  /*0510*/  FSETP.GTU.AND P0, PT, |R17|, 1.469367938527859385e-39, PT ;  /* 0x001000001100780b */ /* 0x000fda0003f0c200 */
[----:B------:R-:W-:Y:S05]  /*0520*/  @P0 BRA `(.L_x_5) ;  /* 0x0000000000840947 */ /* 0x000fea0003800000 */
[----:B------:R-:W-:Y:S01]  /*0530*/  DFMA R2, R14, -R2, R12 ;  /* 0x800000020e02722b */ /* 0x000fe2000000000c */
[----:B------:R-:W-:-:S09]  /*0540*/  IMAD.MOV.U32 R18, RZ, RZ, RZ ;  /* 0x000000ffff127224 */ /* 0x000fd200078e00ff */
[C---:B------:R-:W-:Y:S02]  /*0550*/  FSETP.NEU.AND P0, PT, R3.reuse, RZ, PT ;  /* 0x000000ff0300720b */ /* 0x040fe40003f0d000 */
[----:B------:R-:W-:-:S04]  /*0560*/  LOP3.LUT R11, R3, 0x80000000, R11, 0x48, !PT ;  /* 0x80000000030b7812 */ /* 0x000fc800078e480b */
[----:B------:R-:W-:-:S07]  /*0570*/  LOP3.LUT R19, R11, R19, RZ, 0xfc, !PT ;  /* 0x000000130b137212 */ /* 0x000fce00078efcff */
[----:B------:R-:W-:Y:S05]  /*0580*/  @!P0 BRA `(.L_x_5) ;  /* 0x00000000006c8947 */ /* 0x000fea0003800000 */
[----:B------:R-:W-:Y:S02]  /*0590*/  IMAD.MOV R3, RZ, RZ, -R8 ;  /* 0x000000ffff037224 */ /* 0x000fe400078e0a08 */
[----:B------:R-:W-:-:S06]  /*05a0*/  IMAD.MOV.U32 R2, RZ, RZ, RZ ;  /* 0x000000ffff027224 */ /* 0x000fcc00078e00ff */
[----:B------:R-:W-:Y:S02]  /*05b0*/  DFMA R2, R16, -R2, R14 ;  /* 0x800000021002722b */ /* 0x000fe4000000000e */
[----:B------:R-:W-:-:S04]  /*05c0*/  DMUL.RP R14, R14, R18 ;  /* 0x000000120e0e7228 */ /* 0x000fc80000008000 */
[----:B------:R-:W-:-:S04]  /*05d0*/  IADD3 R2, PT, PT, -R8, -0x43300000, RZ ;  /* 0xbcd0000008027810 */ /* 0x000fc80007ffe1ff */
[----:B------:R-:W-:Y:S02]  /*05e0*/  FSETP.NEU.AND P0, PT, |R3|, R2, PT ;  /* 0x000000020300720b */ /* 0x000fe40003f0d200 */
[----:B------:R-:W-:Y:S02]  /*05f0*/  LOP3.LUT R11, R15, R11, RZ, 0x3c, !PT ;  /* 0x0000000b0f0b7212 */ /* 0x000fe400078e3cff */
[----:B------:R-:W-:Y:S02]  /*0600*/  FSEL R16, R14, R16, !P0 ;  /* 0x000000100e107208 */ /* 0x000fe40004000000 */
[----:B------:R-:W-:Y:S01]  /*0610*/  FSEL R17, R11, R17, !P0 ;  /* 0x000000110b117208 */ /* 0x000fe20004000000 */
[----:B------:R-:W-:Y:S06]  /*0620*/  BRA `(.L_x_5) ;  /* 0x0000000000447947 */ /* 0x000fec0003800000 */
.L_x_4:
[----:B------:R-:W-:-:S14]  /*0630*/  DSETP.NAN.AND P0, PT, R10, R10, PT ;  /* 0x0000000a0a00722a */ /* 0x000fdc0003f08000 */
[----:B------:R-:W-:Y:S05]  /*0640*/  @P0 BRA `(.L_x_6) ;  /* 0x0000000000340947 */ /* 0x000fea0003800000 */
[----:B------:R-:W-:Y:S01]  /*0650*/  ISETP.NE.AND P0, PT, R21, R20, PT ;  /* 0x000000141500720c */ /* 0x000fe20003f05270 */
[----:B------:R-:W-:Y:S02]  /*0660*/  IMAD.MOV.U32 R16, RZ, RZ, 0x0 ;  /* 0x00000000ff107424 */ /* 0x000fe400078e00ff */
[----:B------:R-:W-:-:S10]  /*0670*/  IMAD.MOV.U32 R17, RZ, RZ, -0x80000 ;  /* 0xfff80000ff117424 */ /* 0x000fd400078e00ff */
[----:B------:R-:W-:Y:S05]  /*0680*/  @!P0 BRA `(.L_x_5) ;  /* 0x00000000002c8947 */ /* 0x000fea0003800000 */
[----:B------:R-:W-:Y:S02]  /*0690*/  ISETP.NE.AND P0, PT, R21, 0x7ff00000, PT ;  /* 0x7ff000001500780c */ /* 0x000fe40003f05270 */
[----:B------:R-:W-:Y:S02]  /*06a0*/  LOP3.LUT R10, R11, 0x40100000, RZ, 0x3c, !PT ;  /* 0x401000000b0a7812 */ /* 0x000fe400078e3cff */
[----:B------:R-:W-:Y:S02]  /*06b0*/  ISETP.EQ.OR P0, PT, R20, RZ, !P0 ;  /* 0x000000ff1400720c */ /* 0x000fe40004702670 */
[----:B------:R-:W-:-:S11]  /*06c0*/  LOP3.LUT R17, R10, 0x80000000, RZ, 0xc0, !PT ;  /* 0x800000000a117812 */ /* 0x000fd600078ec0ff */
[----:B------:R-:W-:Y:S01]  /*06d0*/  @P0 LOP3.LUT R2, R17, 0x7ff00000, RZ, 0xfc, !PT ;  /* 0x7ff0000011020812 */ /* 0x000fe200078efcff */
[----:B------:R-:W-:Y:S02]  /*06e0*/  @!P0 IMAD.MOV.U32 R16, RZ, RZ, RZ ;  /* 0x000000ffff108224 */ /* 0x000fe400078e00ff */
[----:B------:R-:W-:Y:S02]  /*06f0*/  @P0 IMAD.MOV.U32 R16, RZ, RZ, RZ ;  /* 0x000000ffff100224 */ /* 0x000fe400078e00ff */
[----:B------:R-:W-:Y:S01]  /*0700*/  @P0 IMAD.MOV.U32 R17, RZ, RZ, R2 ;  /* 0x000000ffff110224 */ /* 0x000fe200078e0002 */
[----:B------:R-:W-:Y:S06]  /*0710*/  BRA `(.L_x_5) ;  /* 0x0000000000087947 */ /* 0x000fec0003800000 */
.L_x_6:
[----:B------:R-:W-:Y:S01]  /*0720*/  LOP3.LUT R17, R11, 0x80000, RZ, 0xfc, !PT ;  /* 0x000800000b117812 */ /* 0x000fe200078efcff */
[----:B------:R-:W-:-:S07]  /*0730*/  IMAD.MOV.U32 R16, RZ, RZ, R10 ;  /* 0x000000ffff107224 */ /* 0x000fce00078e000a */
.L_x_5:
[----:B------:R-:W-:Y:S05]  /*0740*/  BSYNC.RECONVERGENT B1 ;  /* 0x0000000000017941 */ /* 0x000fea0003800200 */
.L_x_3:
[----:B------:R-:W-:Y:S02]  /*0750*/  IMAD.MOV.U32 R2, RZ, RZ, R0 ;  /* 0x000000ffff027224 */ /* 0x000fe400078e0000 */
[----:B------:R-:W-:-:S04]  /*0760*/  IMAD.MOV.U32 R3, RZ, RZ, 0x0 ;  /* 0x00000000ff037424 */ /* 0x000fc800078e00ff */
[----:B------:R-:W-:Y:S05]  /*0770*/  RET.REL.NODEC R2 `(_Z2piPdii) ;  /* 0xfffffff802207950 */ /* 0x000fea0003c3ffff */
.L_x_7:
[----:B------:R-:W-:-:S00]  /*0780*/  BRA `(.L_x_7) ;  /* 0xfffffffc00fc7947 */ /* 0x000fc0000383ffff */
[----:B------:R-:W-:-:S00]  /*0790*/  NOP ;  /* 0x0000000000007918 */ /* 0x000fc00000000000 */
        /* <DEDUP_REMOVED lines=14> */
.L_x_8:


//--------------------- .nv.shared.reserved.0     --------------------------
	.section	.nv.shared.reserved.0,"aw",@nobits
	.weak		__nv_reservedSMEM_offset_0_alias
	.size		__nv_reservedSMEM_offset_0_alias, 0, 64
	.other		__nv_reservedSMEM_offset_0_alias,@"STO_CUDA_RESERVED_SHARED STV_DEFAULT"
__nv_reservedSMEM_offset_0_alias:
	.zero		0
	.zero		64


//--------------------- .nv.constant0._Z2piPdii   --------------------------
	.section	.nv.constant0._Z2piPdii,"a",@progbits
	.sectionflags	@""
	.align	4
.nv.constant0._Z2piPdii:
	.zero		912


//--------------------- SYMBOLS --------------------------

	.type		.nv.reservedSmem.offset0,@object
	.size		.nv.reservedSmem.offset0,0x4
